//
// Generated by NVIDIA NVVM Compiler
//
// Compiler Build ID: CL-36424714
// Cuda compilation tools, release 13.0, V13.0.88
// Based on NVVM 20.0.0
//

.version 9.0
.target sm_100
.address_size 64

	// .globl	_Z19findSolutionsKernelPKmmS0_mmP15PartialSolutionPy

.visible .entry _Z19findSolutionsKernelPKmmS0_mmP15PartialSolutionPy(
	.param .u64 .ptr .align 1 _Z19findSolutionsKernelPKmmS0_mmP15PartialSolutionPy_param_0,
	.param .u64 _Z19findSolutionsKernelPKmmS0_mmP15PartialSolutionPy_param_1,
	.param .u64 .ptr .align 1 _Z19findSolutionsKernelPKmmS0_mmP15PartialSolutionPy_param_2,
	.param .u64 _Z19findSolutionsKernelPKmmS0_mmP15PartialSolutionPy_param_3,
	.param .u64 _Z19findSolutionsKernelPKmmS0_mmP15PartialSolutionPy_param_4,
	.param .u64 .ptr .align 1 _Z19findSolutionsKernelPKmmS0_mmP15PartialSolutionPy_param_5,
	.param .u64 .ptr .align 1 _Z19findSolutionsKernelPKmmS0_mmP15PartialSolutionPy_param_6
)
{
	.reg .pred 	%p<11>;
	.reg .b32 	%r<5>;
	.reg .b64 	%rd<49>;

	ld.param.u64 	%rd21, [_Z19findSolutionsKernelPKmmS0_mmP15PartialSolutionPy_param_0];
	ld.param.u64 	%rd22, [_Z19findSolutionsKernelPKmmS0_mmP15PartialSolutionPy_param_1];
	ld.param.u64 	%rd25, [_Z19findSolutionsKernelPKmmS0_mmP15PartialSolutionPy_param_2];
	ld.param.u64 	%rd26, [_Z19findSolutionsKernelPKmmS0_mmP15PartialSolutionPy_param_3];
	ld.param.u64 	%rd27, [_Z19findSolutionsKernelPKmmS0_mmP15PartialSolutionPy_param_4];
	ld.param.u64 	%rd23, [_Z19findSolutionsKernelPKmmS0_mmP15PartialSolutionPy_param_5];
	ld.param.u64 	%rd24, [_Z19findSolutionsKernelPKmmS0_mmP15PartialSolutionPy_param_6];
	cvta.to.global.u64 	%rd1, %rd25;
	mov.u32 	%r1, %ctaid.x;
	mov.u32 	%r2, %ntid.x;
	mov.u32 	%r3, %tid.x;
	mad.lo.s32 	%r4, %r1, %r2, %r3;
	cvt.u64.u32 	%rd28, %r4;
	add.s64 	%rd2, %rd26, %rd28;
	min.u64 	%rd29, %rd27, 65535;
	setp.lt.u64 	%p1, %rd29, %rd2;
	@%p1 bra 	$L__BB0_13;
	shl.b64 	%rd30, %rd2, 3;
	add.s64 	%rd31, %rd1, %rd30;
	ld.global.u64 	%rd3, [%rd31];
	setp.eq.s64 	%p2, %rd22, 0;
	@%p2 bra 	$L__BB0_13;
	cvta.to.global.u64 	%rd4, %rd21;
	cvta.to.global.u64 	%rd5, %rd24;
	cvta.to.global.u64 	%rd6, %rd23;
	mov.b64 	%rd45, 1;
$L__BB0_3:
	shl.b64 	%rd33, %rd45, 3;
	add.s64 	%rd34, %rd1, %rd33;
	ld.global.u64 	%rd8, [%rd34];
	setp.ge.u64 	%p3, %rd8, %rd3;
	@%p3 bra 	$L__BB0_13;
	mov.u64 	%rd46, %rd45;
$L__BB0_5:
	shl.b64 	%rd35, %rd46, 3;
	add.s64 	%rd36, %rd1, %rd35;
	ld.global.u64 	%rd37, [%rd36];
	add.s64 	%rd10, %rd37, %rd8;
	setp.le.u64 	%p4, %rd3, %rd10;
	@%p4 bra 	$L__BB0_12;
	sub.s64 	%rd11, %rd3, %rd10;
	mov.b64 	%rd48, 0;
	mov.u64 	%rd47, %rd22;
$L__BB0_7:
	sub.s64 	%rd39, %rd47, %rd48;
	shr.u64 	%rd40, %rd39, 1;
	add.s64 	%rd14, %rd40, %rd48;
	shl.b64 	%rd41, %rd14, 3;
	add.s64 	%rd42, %rd4, %rd41;
	ld.global.u64 	%rd15, [%rd42];
	setp.eq.s64 	%p5, %rd15, %rd11;
	@%p5 bra 	$L__BB0_9;
	setp.lt.u64 	%p6, %rd15, %rd11;
	add.s64 	%rd43, %rd14, 1;
	selp.b64 	%rd48, %rd43, %rd48, %p6;
	selp.b64 	%rd47, %rd47, %rd14, %p6;
	setp.lt.u64 	%p7, %rd48, %rd47;
	@%p7 bra 	$L__BB0_7;
	bra.uni 	$L__BB0_11;
$L__BB0_9:
	atom.global.add.u64 	%rd18, [%rd5], 1;
	setp.gt.u64 	%p8, %rd18, 9999999;
	@%p8 bra 	$L__BB0_11;
	mad.lo.s64 	%rd44, %rd18, 24, %rd6;
	st.global.u64 	[%rd44], %rd45;
	st.global.u64 	[%rd44+8], %rd46;
	st.global.u64 	[%rd44+16], %rd2;
$L__BB0_11:
	add.s64 	%rd46, %rd46, 1;
	setp.ne.s64 	%p9, %rd46, 50001;
	@%p9 bra 	$L__BB0_5;
$L__BB0_12:
	add.s64 	%rd45, %rd45, 1;
	setp.ne.s64 	%p10, %rd45, 50001;
	@%p10 bra 	$L__BB0_3;
$L__BB0_13:
	ret;

}


// ===== COMPILED SASS (sm_100) =====

	.target	sm_100

	.elftype	@"ET_EXEC"


//--------------------- .note.nv.tkinfo           --------------------------
	.section	.note.nv.tkinfo,"",@"SHT_NOTE"
	.sectionflags	@"SHF_NOTE_NV_TKINFO"
	.tkinfo
        /*0018*/ 	.word	0x00000002
        /*0030*/ 	.string	""
        /*0030*/ 	.string	"ptxas"
        /*0030*/ 	.string	"Cuda compilation tools, release 13.0, V13.0.88"
        /*0030*/ 	.string	"Build cuda_13.0.r13.0/compiler.36424714_0"
        /*0030*/ 	.string	"-arch sm_100 -m 64 "



//--------------------- .note.nv.cuinfo           --------------------------
	.section	.note.nv.cuinfo,"",@"SHT_NOTE"
	.sectionflags	@"SHF_NOTE_NV_CUINFO"
        /*0018*/ 	.short	0x0002
        /*001a*/ 	.short	0x0064
        /*001c*/ 	.short	0x0082
	.zero		2


//--------------------- .nv.info                  --------------------------
	.section	.nv.info,"",@"SHT_CUDA_INFO"
	.align	4


	//----- nvinfo : EIATTR_REGCOUNT
	.align		4
        /*0000*/ 	.byte	0x04, 0x2f
        /*0002*/ 	.short	(.L_1 - .L_0)
	.align		4
.L_0:
        /*0004*/ 	.word	index@(_Z19findSolutionsKernelPKmmS0_mmP15PartialSolutionPy)
        /*0008*/ 	.word	0x00000018


	//----- nvinfo : EIATTR_FRAME_SIZE
	.align		4
.L_1:
        /*000c*/ 	.byte	0x04, 0x11
        /*000e*/ 	.short	(.L_3 - .L_2)
	.align		4
.L_2:
        /*0010*/ 	.word	index@(_Z19findSolutionsKernelPKmmS0_mmP15PartialSolutionPy)
        /*0014*/ 	.word	0x00000000


	//----- nvinfo : EIATTR_MIN_STACK_SIZE
	.align		4
.L_3:
        /*0018*/ 	.byte	0x04, 0x12
        /*001a*/ 	.short	(.L_5 - .L_4)
	.align		4
.L_4:
        /*001c*/ 	.word	index@(_Z19findSolutionsKernelPKmmS0_mmP15PartialSolutionPy)
        /*0020*/ 	.word	0x00000000
.L_5:


//--------------------- .nv.compat                --------------------------
	.section	.nv.compat,"",@"SHT_CUDA_COMPAT_INFO"
	.align	4
        /*0000*/ 	.byte	0x02, 0x09, 0x00, 0x00, 0x02, 0x02, 0x01, 0x00, 0x02, 0x05, 0x05, 0x00, 0x03, 0x07, 0x01, 0x01
        /*0010*/ 	.byte	0x02, 0x03, 0x00, 0x00, 0x02, 0x06, 0x01, 0x00, 0x04, 0x0b, 0x08, 0x00, 0x09, 0x00, 0x00, 0x00
        /*0020*/ 	.byte	0x00, 0x00, 0x00, 0x00


//--------------------- .nv.info._Z19findSolutionsKernelPKmmS0_mmP15PartialSolutionPy --------------------------
	.section	.nv.info._Z19findSolutionsKernelPKmmS0_mmP15PartialSolutionPy,"",@"SHT_CUDA_INFO"
	.sectionflags	@""
	.align	4


	//----- nvinfo : EIATTR_CUDA_API_VERSION
	.align		4
        /*0000*/ 	.byte	0x04, 0x37
        /*0002*/ 	.short	(.L_7 - .L_6)
.L_6:
        /*0004*/ 	.word	0x00000082


	//----- nvinfo : EIATTR_KPARAM_INFO
	.align		4
.L_7:
        /*0008*/ 	.byte	0x04, 0x17
        /*000a*/ 	.short	(.L_9 - .L_8)
.L_8:
        /*000c*/ 	.word	0x00000000
        /*0010*/ 	.short	0x0006
        /*0012*/ 	.short	0x0030
        /*0014*/ 	.byte	0x00, 0xf5, 0x21, 0x00


	//----- nvinfo : EIATTR_KPARAM_INFO
	.align		4
.L_9:
        /*0018*/ 	.byte	0x04, 0x17
        /*001a*/ 	.short	(.L_11 - .L_10)
.L_10:
        /*001c*/ 	.word	0x00000000
        /*0020*/ 	.short	0x0005
        /*0022*/ 	.short	0x0028
        /*0024*/ 	.byte	0x00, 0xf5, 0x21, 0x00


	//----- nvinfo : EIATTR_KPARAM_INFO
	.align		4
.L_11:
        /*0028*/ 	.byte	0x04, 0x17
        /*002a*/ 	.short	(.L_13 - .L_12)
.L_12:
        /*002c*/ 	.word	0x00000000
        /*0030*/ 	.short	0x0004
        /*0032*/ 	.short	0x0020
        /*0034*/ 	.byte	0x00, 0xf0, 0x21, 0x00


	//----- nvinfo : EIATTR_KPARAM_INFO
	.align		4
.L_13:
        /*0038*/ 	.byte	0x04, 0x17
        /*003a*/ 	.short	(.L_15 - .L_14)
.L_14:
        /*003c*/ 	.word	0x00000000
        /*0040*/ 	.short	0x0003
        /*0042*/ 	.short	0x0018
        /*0044*/ 	.byte	0x00, 0xf0, 0x21, 0x00


	//----- nvinfo : EIATTR_KPARAM_INFO
	.align		4
.L_15:
        /*0048*/ 	.byte	0x04, 0x17
        /*004a*/ 	.short	(.L_17 - .L_16)
.L_16:
        /*004c*/ 	.word	0x00000000
        /*0050*/ 	.short	0x0002
        /*0052*/ 	.short	0x0010
        /*0054*/ 	.byte	0x00, 0xf5, 0x21, 0x00


	//----- nvinfo : EIATTR_KPARAM_INFO
	.align		4
.L_17:
        /*0058*/ 	.byte	0x04, 0x17
        /*005a*/ 	.short	(.L_19 - .L_18)
.L_18:
        /*005c*/ 	.word	0x00000000
        /*0060*/ 	.short	0x0001
        /*0062*/ 	.short	0x0008
        /*0064*/ 	.byte	0x00, 0xf0, 0x21, 0x00


	//----- nvinfo : EIATTR_KPARAM_INFO
	.align		4
.L_19:
        /*0068*/ 	.byte	0x04, 0x17
        /*006a*/ 	.short	(.L_21 - .L_20)
.L_20:
        /*006c*/ 	.word	0x00000000
        /*0070*/ 	.short	0x0000
        /*0072*/ 	.short	0x0000
        /*0074*/ 	.byte	0x00, 0xf5, 0x21, 0x00


	//----- nvinfo : EIATTR_SPARSE_MMA_MASK
	.align		4
.L_21:
        /*0078*/ 	.byte	0x03, 0x50
        /*007a*/ 	.short	0x0000


	//----- nvinfo : EIATTR_MAXREG_COUNT
	.align		4
        /*007c*/ 	.byte	0x03, 0x1b
        /*007e*/ 	.short	0x00ff


	//----- nvinfo : EIATTR_MERCURY_ISA_VERSION
	.align		4
        /*0080*/ 	.byte	0x03, 0x5f
        /*0082*/ 	.short	0x0101


	//----- nvinfo : EIATTR_INT_WARP_WIDE_INSTR_OFFSETS
	.align		4
        /*0084*/ 	.byte	0x04, 0x31
        /*0086*/ 	.short	(.L_23 - .L_22)


	//   ....[0]....
.L_22:
        /*0088*/ 	.word	0x00000520


	//   ....[1]....
        /*008c*/ 	.word	0x00000620


	//   ....[2]....
        /*0090*/ 	.word	0x00000630


	//----- nvinfo : EIATTR_VRC_CTA_INIT_COUNT
	.align		4
.L_23:
        /*0094*/ 	.byte	0x02, 0x4a
	.zero		1
	.zero		1


	//----- nvinfo : EIATTR_EXIT_INSTR_OFFSETS
	.align		4
        /*0098*/ 	.byte	0x04, 0x1c
        /*009a*/ 	.short	(.L_25 - .L_24)


	//   ....[0]....
.L_24:
        /*009c*/ 	.word	0x00000100


	//   ....[1]....
        /*00a0*/ 	.word	0x00000170


	//   ....[2]....
        /*00a4*/ 	.word	0x00000240


	//   ....[3]....
        /*00a8*/ 	.word	0x000007f0


	//----- nvinfo : EIATTR_CRS_STACK_SIZE
	.align		4
.L_25:
        /*00ac*/ 	.byte	0x04, 0x1e
        /*00ae*/ 	.short	(.L_27 - .L_26)
.L_26:
        /*00b0*/ 	.word	0x00000000


	//----- nvinfo : EIATTR_CBANK_PARAM_SIZE
	.align		4
.L_27:
        /*00b4*/ 	.byte	0x03, 0x19
        /*00b6*/ 	.short	0x0038


	//----- nvinfo : EIATTR_PARAM_CBANK
	.align		4
        /*00b8*/ 	.byte	0x04, 0x0a
        /*00ba*/ 	.short	(.L_29 - .L_28)
	.align		4
.L_28:
        /*00bc*/ 	.word	index@(.nv.constant0._Z19findSolutionsKernelPKmmS0_mmP15PartialSolutionPy)
        /*00c0*/ 	.short	0x0380
        /*00c2*/ 	.short	0x0038


	//----- nvinfo : EIATTR_SW_WAR
	.align		4
.L_29:
        /*00c4*/ 	.byte	0x04, 0x36
        /*00c6*/ 	.short	(.L_31 - .L_30)
.L_30:
        /*00c8*/ 	.word	0x00000008
.L_31:


//--------------------- .nv.callgraph             --------------------------
	.section	.nv.callgraph,"",@"SHT_CUDA_CALLGRAPH"
	.align	4
	.sectionentsize	8
	.align		4
        /*0000*/ 	.word	0x00000000
	.align		4
        /*0004*/ 	.word	0xffffffff
	.align		4
        /*0008*/ 	.word	0x00000000
	.align		4
        /*000c*/ 	.word	0xfffffffe
	.align		4
        /*0010*/ 	.word	0x00000000
	.align		4
        /*0014*/ 	.word	0xfffffffd
	.align		4
        /*0018*/ 	.word	0x00000000
	.align		4
        /*001c*/ 	.word	0xfffffffc


//--------------------- .text._Z19findSolutionsKernelPKmmS0_mmP15PartialSolutionPy --------------------------
	.section	.text._Z19findSolutionsKernelPKmmS0_mmP15PartialSolutionPy,"ax",@progbits
	.align	128
        .global         _Z19findSolutionsKernelPKmmS0_mmP15PartialSolutionPy
        .type           _Z19findSolutionsKernelPKmmS0_mmP15PartialSolutionPy,@function
        .size           _Z19findSolutionsKernelPKmmS0_mmP15PartialSolutionPy,(.L_x_9 - _Z19findSolutionsKernelPKmmS0_mmP15PartialSolutionPy)
        .other          _Z19findSolutionsKernelPKmmS0_mmP15PartialSolutionPy,@"STO_CUDA_ENTRY STV_DEFAULT"
_Z19findSolutionsKernelPKmmS0_mmP15PartialSolutionPy:
.text._Z19findSolutionsKernelPKmmS0_mmP15PartialSolutionPy:
[----:B------:R-:W-:Y:S01]  /*0000*/  LDC R1, c[0x0][0x37c] ;  /* 0x0000df00ff017b82 */ /* 0x000fe20000000800 */
[----:B------:R-:W0:Y:S07]  /*0010*/  S2R R3, SR_TID.X ;  /* 0x0000000000037919 */ /* 0x000e2e0000002100 */
[----:B------:R-:W0:Y:S01]  /*0020*/  S2UR UR6, SR_CTAID.X ;  /* 0x00000000000679c3 */ /* 0x000e220000002500 */
[----:B------:R-:W1:Y:S01]  /*0030*/  LDCU.64 UR4, c[0x0][0x3a0] ;  /* 0x00007400ff0477ac */ /* 0x000e620008000a00 */
[----:B------:R-:W2:Y:S06]  /*0040*/  LDCU.64 UR8, c[0x0][0x398] ;  /* 0x00007300ff0877ac */ /* 0x000eac0008000a00 */
[----:B------:R-:W0:Y:S01]  /*0050*/  LDC R2, c[0x0][0x360] ;  /* 0x0000d800ff027b82 */ /* 0x000e220000000800 */
[----:B-1----:R-:W-:-:S04]  /*0060*/  UISETP.LT.U32.AND UP0, UPT, UR4, 0xffff, UPT ;  /* 0x0000ffff0400788c */ /* 0x002fc8000bf01070 */
[----:B------:R-:W-:-:S04]  /*0070*/  UISETP.LT.U32.AND.EX UP0, UPT, UR5, URZ, UPT, UP0 ;  /* 0x000000ff0500728c */ /* 0x000fc8000bf01100 */
[----:B------:R-:W-:Y:S02]  /*0080*/  USEL UR5, UR5, URZ, UP0 ;  /* 0x000000ff05057287 */ /* 0x000fe40008000000 */
[----:B------:R-:W-:Y:S01]  /*0090*/  USEL UR4, UR4, 0xffff, UP0 ;  /* 0x0000ffff04047887 */ /* 0x000fe20008000000 */
[----:B0-----:R-:W-:-:S03]  /*00a0*/  IMAD R2, R2, UR6, R3 ;  /* 0x0000000602027c24 */ /* 0x001fc6000f8e0203 */
[----:B------:R-:W-:Y:S02]  /*00b0*/  IMAD.U32 R5, RZ, RZ, UR5 ;  /* 0x00000005ff057e24 */ /* 0x000fe4000f8e00ff */
[----:B--2---:R-:W-:-:S05]  /*00c0*/  IADD3 R2, P0, PT, R2, UR8, RZ ;  /* 0x0000000802027c10 */ /* 0x004fca000ff1e0ff */
[----:B------:R-:W-:Y:S01]  /*00d0*/  IMAD.X R3, RZ, RZ, UR9, P0 ;  /* 0x00000009ff037e24 */ /* 0x000fe200080e06ff */
[----:B------:R-:W-:-:S04]  /*00e0*/  ISETP.LE.U32.AND P0, PT, R2, UR4, PT ;  /* 0x0000000402007c0c */ /* 0x000fc8000bf03070 */
[----:B------:R-:W-:-:S13]  /*00f0*/  ISETP.GE.U32.AND.EX P0, PT, R5, R3, PT, P0 ;  /* 0x000000030500720c */ /* 0x000fda0003f06100 */
[----:B------:R-:W-:Y:S05]  /*0100*/  @!P0 EXIT ;  /* 0x000000000000894d */ /* 0x000fea0003800000 */
[----:B------:R-:W0:Y:S01]  /*0110*/  LDCU.64 UR6, c[0x0][0x388] ;  /* 0x00007100ff0677ac */ /* 0x000e220008000a00 */
[----:B------:R-:W1:Y:S01]  /*0120*/  LDCU.64 UR4, c[0x0][0x390] ;  /* 0x00007200ff0477ac */ /* 0x000e620008000a00 */
[----:B0-----:R-:W-:-:S04]  /*0130*/  ISETP.NE.U32.AND P0, PT, RZ, UR6, PT ;  /* 0x00000006ff007c0c */ /* 0x001fc8000bf05070 */
[----:B------:R-:W-:Y:S02]  /*0140*/  ISETP.NE.AND.EX P0, PT, RZ, UR7, PT, P0 ;  /* 0x00000007ff007c0c */ /* 0x000fe4000bf05300 */
[----:B-1----:R-:W-:-:S04]  /*0150*/  LEA R4, P1, R2, UR4, 0x3 ;  /* 0x0000000402047c11 */ /* 0x002fc8000f8218ff */
[----:B------:R-:W-:-:S07]  /*0160*/  LEA.HI.X R5, R2, UR5, R3, 0x3, P1 ;  /* 0x0000000502057c11 */ /* 0x000fce00088f1c03 */
[----:B------:R-:W-:Y:S05]  /*0170*/  @!P0 EXIT ;  /* 0x000000000000894d */ /* 0x000fea0003800000 */
[----:B------:R-:W0:Y:S02]  /*0180*/  LDCU.64 UR8, c[0x0][0x358] ;  /* 0x00006b00ff0877ac */ /* 0x000e240008000a00 */
[----:B0-----:R-:W5:Y:S01]  /*0190*/  LDG.E.64 R4, desc[UR8][R4.64] ;  /* 0x0000000804047981 */ /* 0x001f62000c1e1b00 */
[----:B------:R-:W-:Y:S01]  /*01a0*/  UMOV UR11, 0x1 ;  /* 0x00000001000b7882 */ /* 0x000fe20000000000 */
[----:B------:R-:W-:-:S05]  /*01b0*/  UMOV UR4, URZ ;  /* 0x000000ff00047c82 */ /* 0x000fca0008000000 */
.L_x_7:
[----:B------:R-:W0:Y:S02]  /*01c0*/  LDCU.64 UR6, c[0x0][0x390] ;  /* 0x00007200ff0677ac */ /* 0x000e240008000a00 */
[----:B0-----:R-:W-:-:S04]  /*01d0*/  ULEA UR5, UP0, UR11, UR6, 0x3 ;  /* 0x000000060b057291 */ /* 0x001fc8000f8018ff */
[----:B------:R-:W-:Y:S02]  /*01e0*/  ULEA.HI.X UR6, UR11, UR7, UR4, 0x3, UP0 ;  /* 0x000000070b067291 */ /* 0x000fe400080f1c04 */
[----:B------:R-:W-:-:S04]  /*01f0*/  IMAD.U32 R6, RZ, RZ, UR5 ;  /* 0x00000005ff067e24 */ /* 0x000fc8000f8e00ff */
[----:B------:R-:W-:-:S06]  /*0200*/  IMAD.U32 R7, RZ, RZ, UR6 ;  /* 0x00000006ff077e24 */ /* 0x000fcc000f8e00ff */
[----:B------:R-:W2:Y:S02]  /*0210*/  LDG.E.64 R6, desc[UR8][R6.64] ;  /* 0x0000000806067981 */ /* 0x000ea4000c1e1b00 */
[----:B--2--5:R-:W-:-:S04]  /*0220*/  ISETP.GE.U32.AND P0, PT, R6, R4, PT ;  /* 0x000000040600720c */ /* 0x024fc80003f06070 */
[----:B------:R-:W-:-:S13]  /*0230*/  ISETP.GE.U32.AND.EX P0, PT, R7, R5, PT, P0 ;  /* 0x000000050700720c */ /* 0x000fda0003f06100 */
[----:B------:R-:W-:Y:S05]  /*0240*/  @P0 EXIT ;  /* 0x000000000000094d */ /* 0x000fea0003800000 */
[----:B------:R-:W-:Y:S01]  /*0250*/  BSSY.RECONVERGENT B0, `(.L_x_0) ;  /* 0x0000054000007945 */ /* 0x000fe20003800200 */
[----:B------:R-:W-:Y:S01]  /*0260*/  IMAD.U32 R0, RZ, RZ, UR11 ;  /* 0x0000000bff007e24 */ /* 0x000fe2000f8e00ff */
[----:B------:R-:W0:Y:S01]  /*0270*/  LDCU.64 UR12, c[0x0][0x380] ;  /* 0x00007000ff0c77ac */ /* 0x000e220008000a00 */
[----:B------:R-:W-:-:S07]  /*0280*/  IMAD.U32 R9, RZ, RZ, UR4 ;  /* 0x00000004ff097e24 */ /* 0x000fce000f8e00ff */
.L_x_6:
[----:B------:R-:W1:Y:S02]  /*0290*/  LDCU.64 UR6, c[0x0][0x390] ;  /* 0x00007200ff0677ac */ /* 0x000e640008000a00 */
[----:B-1----:R-:W-:-:S04]  /*02a0*/  LEA R10, P0, R0, UR6, 0x3 ;  /* 0x00000006000a7c11 */ /* 0x002fc8000f8018ff */
[----:B------:R-:W-:-:S06]  /*02b0*/  LEA.HI.X R11, R0, UR7, R9, 0x3, P0 ;  /* 0x00000007000b7c11 */ /* 0x000fcc00080f1c09 */
[----:B------:R-:W2:Y:S02]  /*02c0*/  LDG.E.64 R10, desc[UR8][R10.64] ;  /* 0x000000080a0a7981 */ /* 0x000ea4000c1e1b00 */
[----:B--2---:R-:W-:-:S05]  /*02d0*/  IADD3 R13, P0, PT, R6, R10, RZ ;  /* 0x0000000a060d7210 */ /* 0x004fca0007f1e0ff */
[----:B------:R-:W-:Y:S01]  /*02e0*/  IMAD.X R17, R7, 0x1, R11, P0 ;  /* 0x0000000107117824 */ /* 0x000fe200000e060b */
[----:B------:R-:W-:-:S04]  /*02f0*/  ISETP.GT.U32.AND P0, PT, R4, R13, PT ;  /* 0x0000000d0400720c */ /* 0x000fc80003f04070 */
[----:B------:R-:W-:-:S13]  /*0300*/  ISETP.GT.U32.AND.EX P0, PT, R5, R17, PT, P0 ;  /* 0x000000110500720c */ /* 0x000fda0003f04100 */
[----:B------:R-:W-:Y:S05]  /*0310*/  @!P0 BRA `(.L_x_1) ;  /* 0x00000004001c8947 */ /* 0x000fea0003800000 */
[----:B------:R-:W1:Y:S01]  /*0320*/  LDCU.64 UR6, c[0x0][0x388] ;  /* 0x00007100ff0677ac */ /* 0x000e620008000a00 */
[----:B------:R-:W-:Y:S01]  /*0330*/  IADD3 R19, P0, PT, R4, -R13, RZ ;  /* 0x8000000d04137210 */ /* 0x000fe20007f1e0ff */
[----:B------:R-:W-:Y:S01]  /*0340*/  BSSY.RECONVERGENT B1, `(.L_x_2) ;  /* 0x000003f000017945 */ /* 0x000fe20003800200 */
[----:B------:R-:W-:-:S03]  /*0350*/  CS2R R14, SRZ ;  /* 0x00000000000e7805 */ /* 0x000fc6000001ff00 */
[----:B------:R-:W-:Y:S02]  /*0360*/  IMAD.X R17, R5, 0x1, ~R17, P0 ;  /* 0x0000000105117824 */ /* 0x000fe400000e0e11 */
[----:B-1----:R-:W-:Y:S02]  /*0370*/  IMAD.U32 R12, RZ, RZ, UR6 ;  /* 0x00000006ff0c7e24 */ /* 0x002fe4000f8e00ff */
[----:B------:R-:W-:-:S07]  /*0380*/  IMAD.U32 R13, RZ, RZ, UR7 ;  /* 0x00000007ff0d7e24 */ /* 0x000fce000f8e00ff */
.L_x_4:
[----:B------:R-:W-:-:S05]  /*0390*/  IADD3 R8, P0, PT, -R15, R12, RZ ;  /* 0x0000000c0f087210 */ /* 0x000fca0007f1e1ff */
[----:B------:R-:W-:-:S05]  /*03a0*/  IMAD.X R11, R13, 0x1, ~R14, P0 ;  /* 0x000000010d0b7824 */ /* 0x000fca00000e0e0e */
[--C-:B------:R-:W-:Y:S02]  /*03b0*/  SHF.R.U64 R8, R8, 0x1, R11.reuse ;  /* 0x0000000108087819 */ /* 0x100fe4000000120b */
[----:B------:R-:W-:Y:S02]  /*03c0*/  SHF.R.U32.HI R10, RZ, 0x1, R11 ;  /* 0x00000001ff0a7819 */ /* 0x000fe4000001160b */
[----:B------:R-:W-:-:S05]  /*03d0*/  IADD3 R21, P0, PT, R15, R8, RZ ;  /* 0x000000080f157210 */ /* 0x000fca0007f1e0ff */
[----:B------:R-:W-:Y:S01]  /*03e0*/  IMAD.X R16, R14, 0x1, R10, P0 ;  /* 0x000000010e107824 */ /* 0x000fe200000e060a */
[----:B0-----:R-:W-:-:S04]  /*03f0*/  LEA R10, P0, R21, UR12, 0x3 ;  /* 0x0000000c150a7c11 */ /* 0x001fc8000f8018ff */
[----:B------:R-:W-:-:S06]  /*0400*/  LEA.HI.X R11, R21, UR13, R16, 0x3, P0 ;  /* 0x0000000d150b7c11 */ /* 0x000fcc00080f1c10 */
[----:B------:R-:W2:Y:S02]  /*0410*/  LDG.E.64 R10, desc[UR8][R10.64] ;  /* 0x000000080a0a7981 */ /* 0x000ea4000c1e1b00 */
[----:B--2---:R-:W-:-:S04]  /*0420*/  ISETP.NE.U32.AND P0, PT, R10, R19, PT ;  /* 0x000000130a00720c */ /* 0x004fc80003f05070 */
[----:B------:R-:W-:-:S13]  /*0430*/  ISETP.NE.AND.EX P0, PT, R11, R17, PT, P0 ;  /* 0x000000110b00720c */ /* 0x000fda0003f05300 */
[----:B------:R-:W-:Y:S05]  /*0440*/  @!P0 BRA `(.L_x_3) ;  /* 0x0000000000308947 */ /* 0x000fea0003800000 */
[----:B------:R-:W-:Y:S02]  /*0450*/  ISETP.GE.U32.AND P0, PT, R10, R19, PT ;  /* 0x000000130a00720c */ /* 0x000fe40003f06070 */
[----:B------:R-:W-:Y:S02]  /*0460*/  IADD3 R8, P1, PT, R21, 0x1, RZ ;  /* 0x0000000115087810 */ /* 0x000fe40007f3e0ff */
[----:B------:R-:W-:-:S03]  /*0470*/  ISETP.GE.U32.AND.EX P0, PT, R11, R17, PT, P0 ;  /* 0x000000110b00720c */ /* 0x000fc60003f06100 */
[----:B------:R-:W-:Y:S01]  /*0480*/  IMAD.X R10, RZ, RZ, R16, P1 ;  /* 0x000000ffff0a7224 */ /* 0x000fe200008e0610 */
[----:B------:R-:W-:Y:S02]  /*0490*/  SEL R15, R8, R15, !P0 ;  /* 0x0000000f080f7207 */ /* 0x000fe40004000000 */
[----:B------:R-:W-:Y:S02]  /*04a0*/  SEL R12, R12, R21, !P0 ;  /* 0x000000150c0c7207 */ /* 0x000fe40004000000 */
[----:B------:R-:W-:Y:S02]  /*04b0*/  SEL R14, R10, R14, !P0 ;  /* 0x0000000e0a0e7207 */ /* 0x000fe40004000000 */
[----:B------:R-:W-:Y:S02]  /*04c0*/  SEL R13, R13, R16, !P0 ;  /* 0x000000100d0d7207 */ /* 0x000fe40004000000 */
[----:B------:R-:W-:-:S04]  /*04d0*/  ISETP.GE.U32.AND P0, PT, R15, R12, PT ;  /* 0x0000000c0f00720c */ /* 0x000fc80003f06070 */
[----:B------:R-:W-:-:S13]  /*04e0*/  ISETP.GE.U32.AND.EX P0, PT, R14, R13, PT, P0 ;  /* 0x0000000d0e00720c */ /* 0x000fda0003f06100 */
[----:B------:R-:W-:Y:S05]  /*04f0*/  @!P0 BRA `(.L_x_4) ;  /* 0xfffffffc00a48947 */ /* 0x000fea000383ffff */
[----:B------:R-:W-:Y:S05]  /*0500*/  BRA `(.L_x_5) ;  /* 0x0000000000887947 */ /* 0x000fea0003800000 */
.L_x_3:
[----:B------:R-:W0:Y:S01]  /*0510*/  S2R R8, SR_LANEID ;  /* 0x0000000000087919 */ /* 0x000e220000000000 */
[----:B------:R-:W-:Y:S01]  /*0520*/  VOTEU.ANY UR10, UPT, PT ;  /* 0x00000000000a7886 */ /* 0x000fe200038e0100 */
[----:B------:R-:W1:Y:S01]  /*0530*/  LDC.64 R10, c[0x0][0x3b0] ;  /* 0x0000ec00ff0a7b82 */ /* 0x000e620000000a00 */
[----:B------:R-:W0:Y:S01]  /*0540*/  FLO.U32 R17, UR10 ;  /* 0x0000000a00117d00 */ /* 0x000e2200080e0000 */
[----:B------:R-:W-:Y:S01]  /*0550*/  UPOPC UR6, UR10 ;  /* 0x0000000a000672bf */ /* 0x000fe20008000000 */
[----:B------:R-:W-:-:S03]  /*0560*/  UMOV UR5, URZ ;  /* 0x000000ff00057c82 */ /* 0x000fc60008000000 */
[----:B------:R-:W-:-:S04]  /*0570*/  UIMAD.WIDE.U32 UR6, UR6, 0x1, URZ ;  /* 0x00000001060678a5 */ /* 0x000fc8000f8e00ff */
[----:B------:R-:W-:Y:S02]  /*0580*/  UIADD3 UR5, UPT, UPT, UR7, UR5, URZ ;  /* 0x0000000507057290 */ /* 0x000fe4000fffe0ff */
[----:B------:R-:W-:Y:S02]  /*0590*/  IMAD.U32 R13, RZ, RZ, UR7 ;  /* 0x00000007ff0d7e24 */ /* 0x000fe4000f8e00ff */
[----:B------:R-:W-:Y:S02]  /*05a0*/  IMAD.U32 R12, RZ, RZ, UR6 ;  /* 0x00000006ff0c7e24 */ /* 0x000fe4000f8e00ff */
[----:B------:R-:W-:Y:S01]  /*05b0*/  IMAD.U32 R13, RZ, RZ, UR5 ;  /* 0x00000005ff0d7e24 */ /* 0x000fe2000f8e00ff */
[----:B0-----:R-:W-:-:S13]  /*05c0*/  ISETP.EQ.U32.AND P0, PT, R17, R8, PT ;  /* 0x000000081100720c */ /* 0x001fda0003f02070 */
[----:B-1----:R-:W2:Y:S01]  /*05d0*/  @P0 ATOMG.E.ADD.64.STRONG.GPU PT, R10, desc[UR8][R10.64], R12 ;  /* 0x8000000c0a0a09a8 */ /* 0x002ea200081ef508 */
[----:B------:R-:W-:Y:S01]  /*05e0*/  UMOV UR5, URZ ;  /* 0x000000ff00057c82 */ /* 0x000fe20008000000 */
[----:B------:R-:W0:Y:S02]  /*05f0*/  S2R R8, SR_LTMASK ;  /* 0x0000000000087919 */ /* 0x000e240000003900 */
[----:B0-----:R-:W-:-:S04]  /*0600*/  LOP3.LUT R8, R8, UR10, RZ, 0xc0, !PT ;  /* 0x0000000a08087c12 */ /* 0x001fc8000f8ec0ff */
[----:B------:R-:W0:Y:S01]  /*0610*/  POPC R19, R8 ;  /* 0x0000000800137309 */ /* 0x000e220000000000 */
[----:B--2---:R-:W-:Y:S04]  /*0620*/  SHFL.IDX PT, R14, R10, R17, 0x1f ;  /* 0x00001f110a0e7589 */ /* 0x004fe800000e0000 */
[----:B------:R-:W0:Y:S02]  /*0630*/  SHFL.IDX PT, R15, R11, R17, 0x1f ;  /* 0x00001f110b0f7589 */ /* 0x000e2400000e0000 */
[----:B0-----:R-:W-:-:S04]  /*0640*/  IMAD.WIDE.U32 R14, R19, 0x1, R14 ;  /* 0x00000001130e7825 */ /* 0x001fc800078e000e */
[----:B------:R-:W-:Y:S01]  /*0650*/  VIADD R16, R15, UR5 ;  /* 0x000000050f107c36 */ /* 0x000fe20008000000 */
[----:B------:R-:W-:-:S04]  /*0660*/  ISETP.GT.U32.AND P0, PT, R14, 0x98967f, PT ;  /* 0x0098967f0e00780c */ /* 0x000fc80003f04070 */
[----:B------:R-:W-:-:S13]  /*0670*/  ISETP.GT.U32.AND.EX P0, PT, R16, RZ, PT, P0 ;  /* 0x000000ff1000720c */ /* 0x000fda0003f04100 */
[----:B------:R-:W-:Y:S05]  /*0680*/  @P0 BRA `(.L_x_5) ;  /* 0x0000000000280947 */ /* 0x000fea0003800000 */
[----:B------:R-:W0:Y:S01]  /*0690*/  LDC.64 R10, c[0x0][0x3a8] ;  /* 0x0000ea00ff0a7b82 */ /* 0x000e220000000a00 */
[----:B------:R-:W-:Y:S02]  /*06a0*/  IMAD R13, R16, 0x18, RZ ;  /* 0x00000018100d7824 */ /* 0x000fe400078e02ff */
[----:B------:R-:W-:Y:S02]  /*06b0*/  IMAD.U32 R12, RZ, RZ, UR11 ;  /* 0x0000000bff0c7e24 */ /* 0x000fe4000f8e00ff */
[----:B------:R-:W-:Y:S02]  /*06c0*/  IMAD.MOV.U32 R8, RZ, RZ, R0 ;  /* 0x000000ffff087224 */ /* 0x000fe400078e0000 */
[----:B0-----:R-:W-:-:S04]  /*06d0*/  IMAD.WIDE.U32 R10, R14, 0x18, R10 ;  /* 0x000000180e0a7825 */ /* 0x001fc800078e000a */
[----:B------:R-:W-:Y:S02]  /*06e0*/  IMAD.IADD R11, R11, 0x1, R13 ;  /* 0x000000010b0b7824 */ /* 0x000fe400078e020d */
[----:B------:R-:W-:-:S03]  /*06f0*/  IMAD.U32 R13, RZ, RZ, UR4 ;  /* 0x00000004ff0d7e24 */ /* 0x000fc6000f8e00ff */
[----:B------:R0:W-:Y:S04]  /*0700*/  STG.E.64 desc[UR8][R10.64+0x8], R8 ;  /* 0x000008080a007986 */ /* 0x0001e8000c101b08 */
[----:B------:R0:W-:Y:S04]  /*0710*/  STG.E.64 desc[UR8][R10.64], R12 ;  /* 0x0000000c0a007986 */ /* 0x0001e8000c101b08 */
[----:B------:R0:W-:Y:S02]  /*0720*/  STG.E.64 desc[UR8][R10.64+0x10], R2 ;  /* 0x000010020a007986 */ /* 0x0001e4000c101b08 */
.L_x_5:
[----:B------:R-:W-:Y:S05]  /*0730*/  BSYNC.RECONVERGENT B1 ;  /* 0x0000000000017941 */ /* 0x000fea0003800200 */
.L_x_2:
[----:B------:R-:W-:-:S05]  /*0740*/  IADD3 R0, P0, PT, R0, 0x1, RZ ;  /* 0x0000000100007810 */ /* 0x000fca0007f1e0ff */
[----:B0-----:R-:W-:Y:S01]  /*0750*/  IMAD.X R9, RZ, RZ, R9, P0 ;  /* 0x000000ffff097224 */ /* 0x001fe200000e0609 */
[----:B------:R-:W-:-:S04]  /*0760*/  ISETP.NE.U32.AND P0, PT, R0, 0xc351, PT ;  /* 0x0000c3510000780c */ /* 0x000fc80003f05070 */
[----:B------:R-:W-:-:S13]  /*0770*/  ISETP.NE.AND.EX P0, PT, R9, RZ, PT, P0 ;  /* 0x000000ff0900720c */ /* 0x000fda0003f05300 */
[----:B------:R-:W-:Y:S05]  /*0780*/  @P0 BRA `(.L_x_6) ;  /* 0xfffffff800c00947 */ /* 0x000fea000383ffff */
.L_x_1:
[----:B0-----:R-:W-:Y:S05]  /*0790*/  BSYNC.RECONVERGENT B0 ;  /* 0x0000000000007941 */ /* 0x001fea0003800200 */
.L_x_0:
[----:B------:R-:W-:-:S04]  /*07a0*/  UIADD3 UR11, UP0, UPT, UR11, 0x1, URZ ;  /* 0x000000010b0b7890 */ /* 0x000fc8000ff1e0ff */
[----:B------:R-:W-:Y:S02]  /*07b0*/  UIADD3.X UR4, UPT, UPT, URZ, UR4, URZ, UP0, !UPT ;  /* 0x00000004ff047290 */ /* 0x000fe400087fe4ff */
[----:B------:R-:W-:-:S04]  /*07c0*/  UISETP.NE.U32.AND UP0, UPT, UR11, 0xc351, UPT ;  /* 0x0000c3510b00788c */ /* 0x000fc8000bf05070 */
[----:B------:R-:W-:-:S09]  /*07d0*/  UISETP.NE.AND.EX UP0, UPT, UR4, URZ, UPT, UP0 ;  /* 0x000000ff0400728c */ /* 0x000fd2000bf05300 */
[----:B------:R-:W-:Y:S05]  /*07e0*/  BRA.U UP0, `(.L_x_7) ;  /* 0xfffffff900747547 */ /* 0x000fea000b83ffff */
[----:B------:R-:W-:Y:S05]  /*07f0*/  EXIT ;  /* 0x000000000000794d */ /* 0x000fea0003800000 */
.L_x_8:
[----:B------:R-:W-:-:S00]  /*0800*/  BRA `(.L_x_8) ;  /* 0xfffffffc00fc7947 */ /* 0x000fc0000383ffff */
[----:B------:R-:W-:-:S00]  /*0810*/  NOP ;  /* 0x0000000000007918 */ /* 0x000fc00000000000 */
        /* <DEDUP_REMOVED lines=14> */
.L_x_9:


//--------------------- .nv.shared.reserved.0     --------------------------
	.section	.nv.shared.reserved.0,"aw",@nobits
	.weak		__nv_reservedSMEM_offset_0_alias
	.size		__nv_reservedSMEM_offset_0_alias, 0, 64
	.other		__nv_reservedSMEM_offset_0_alias,@"STO_CUDA_RESERVED_SHARED STV_DEFAULT"
__nv_reservedSMEM_offset_0_alias:
	.zero		0
	.zero		64


//--------------------- .nv.constant0._Z19findSolutionsKernelPKmmS0_mmP15PartialSolutionPy --------------------------
	.section	.nv.constant0._Z19findSolutionsKernelPKmmS0_mmP15PartialSolutionPy,"a",@progbits
	.sectionflags	@""
	.align	4
.nv.constant0._Z19findSolutionsKernelPKmmS0_mmP15PartialSolutionPy:
	.zero		952


//--------------------- SYMBOLS --------------------------

	.type		.nv.reservedSmem.offset0,@object
	.size		.nv.reservedSmem.offset0,0x4
